//
// Generated by NVIDIA NVVM Compiler
//
// Compiler Build ID: CL-36424714
// Cuda compilation tools, release 13.0, V13.0.88
// Based on NVVM 20.0.0
//

.version 9.0
.target sm_100
.address_size 64

	// .globl	_Z14find_min_indexPiS_ii

.visible .entry _Z14find_min_indexPiS_ii(
	.param .u64 .ptr .align 1 _Z14find_min_indexPiS_ii_param_0,
	.param .u64 .ptr .align 1 _Z14find_min_indexPiS_ii_param_1,
	.param .u32 _Z14find_min_indexPiS_ii_param_2,
	.param .u32 _Z14find_min_indexPiS_ii_param_3
)
{
	.reg .pred 	%p<5>;
	.reg .b32 	%r<11>;
	.reg .b64 	%rd<9>;

	ld.param.u64 	%rd2, [_Z14find_min_indexPiS_ii_param_0];
	ld.param.u64 	%rd3, [_Z14find_min_indexPiS_ii_param_1];
	ld.param.u32 	%r2, [_Z14find_min_indexPiS_ii_param_2];
	ld.param.u32 	%r3, [_Z14find_min_indexPiS_ii_param_3];
	cvta.to.global.u64 	%rd1, %rd3;
	mov.u32 	%r4, %tid.x;
	mov.u32 	%r5, %ctaid.x;
	mov.u32 	%r6, %ntid.x;
	mad.lo.s32 	%r1, %r5, %r6, %r4;
	setp.lt.s32 	%p1, %r1, %r2;
	setp.ge.s32 	%p2, %r1, %r3;
	or.pred  	%p3, %p1, %p2;
	@%p3 bra 	$L__BB0_3;
	cvta.to.global.u64 	%rd4, %rd2;
	mul.wide.s32 	%rd5, %r1, 4;
	add.s64 	%rd6, %rd4, %rd5;
	ld.global.u32 	%r7, [%rd6];
	ld.global.u32 	%r8, [%rd1];
	mul.wide.s32 	%rd7, %r8, 4;
	add.s64 	%rd8, %rd4, %rd7;
	ld.global.u32 	%r9, [%rd8];
	setp.ge.s32 	%p4, %r7, %r9;
	@%p4 bra 	$L__BB0_3;
	atom.global.exch.b32 	%r10, [%rd1], %r1;
$L__BB0_3:
	ret;

}
	// .globl	_Z13swap_elementsPiii
.visible .entry _Z13swap_elementsPiii(
	.param .u64 .ptr .align 1 _Z13swap_elementsPiii_param_0,
	.param .u32 _Z13swap_elementsPiii_param_1,
	.param .u32 _Z13swap_elementsPiii_param_2
)
{
	.reg .b32 	%r<5>;
	.reg .b64 	%rd<7>;

	ld.param.u64 	%rd1, [_Z13swap_elementsPiii_param_0];
	ld.param.u32 	%r1, [_Z13swap_elementsPiii_param_1];
	ld.param.u32 	%r2, [_Z13swap_elementsPiii_param_2];
	cvta.to.global.u64 	%rd2, %rd1;
	mul.wide.s32 	%rd3, %r1, 4;
	add.s64 	%rd4, %rd2, %rd3;
	ld.global.u32 	%r3, [%rd4];
	mul.wide.s32 	%rd5, %r2, 4;
	add.s64 	%rd6, %rd2, %rd5;
	ld.global.u32 	%r4, [%rd6];
	st.global.u32 	[%rd4], %r4;
	st.global.u32 	[%rd6], %r3;
	ret;

}


// ===== COMPILED SASS (sm_100) =====

	.target	sm_100

	.elftype	@"ET_EXEC"


//--------------------- .note.nv.tkinfo           --------------------------
	.section	.note.nv.tkinfo,"",@"SHT_NOTE"
	.sectionflags	@"SHF_NOTE_NV_TKINFO"
	.tkinfo
        /*0018*/ 	.word	0x00000002
        /*0030*/ 	.string	""
        /*0030*/ 	.string	"ptxas"
        /*0030*/ 	.string	"Cuda compilation tools, release 13.0, V13.0.88"
        /*0030*/ 	.string	"Build cuda_13.0.r13.0/compiler.36424714_0"
        /*0030*/ 	.string	"-arch sm_100 -m 64 "



//--------------------- .note.nv.cuinfo           --------------------------
	.section	.note.nv.cuinfo,"",@"SHT_NOTE"
	.sectionflags	@"SHF_NOTE_NV_CUINFO"
        /*0018*/ 	.short	0x0002
        /*001a*/ 	.short	0x0064
        /*001c*/ 	.short	0x0082
	.zero		2


//--------------------- .nv.info                  --------------------------
	.section	.nv.info,"",@"SHT_CUDA_INFO"
	.align	4


	//----- nvinfo : EIATTR_REGCOUNT
	.align		4
        /*0000*/ 	.byte	0x04, 0x2f
        /*0002*/ 	.short	(.L_1 - .L_0)
	.align		4
.L_0:
        /*0004*/ 	.word	index@(_Z14find_min_indexPiS_ii)
        /*0008*/ 	.word	0x0000000e


	//----- nvinfo : EIATTR_FRAME_SIZE
	.align		4
.L_1:
        /*000c*/ 	.byte	0x04, 0x11
        /*000e*/ 	.short	(.L_3 - .L_2)
	.align		4
.L_2:
        /*0010*/ 	.word	index@(_Z14find_min_indexPiS_ii)
        /*0014*/ 	.word	0x00000000


	//----- nvinfo : EIATTR_REGCOUNT
	.align		4
.L_3:
        /*0018*/ 	.byte	0x04, 0x2f
        /*001a*/ 	.short	(.L_5 - .L_4)
	.align		4
.L_4:
        /*001c*/ 	.word	index@(_Z13swap_elementsPiii)
        /*0020*/ 	.word	0x0000000c


	//----- nvinfo : EIATTR_FRAME_SIZE
	.align		4
.L_5:
        /*0024*/ 	.byte	0x04, 0x11
        /*0026*/ 	.short	(.L_7 - .L_6)
	.align		4
.L_6:
        /*0028*/ 	.word	index@(_Z13swap_elementsPiii)
        /*002c*/ 	.word	0x00000000


	//----- nvinfo : EIATTR_MIN_STACK_SIZE
	.align		4
.L_7:
        /*0030*/ 	.byte	0x04, 0x12
        /*0032*/ 	.short	(.L_9 - .L_8)
	.align		4
.L_8:
        /*0034*/ 	.word	index@(_Z13swap_elementsPiii)
        /*0038*/ 	.word	0x00000000


	//----- nvinfo : EIATTR_MIN_STACK_SIZE
	.align		4
.L_9:
        /*003c*/ 	.byte	0x04, 0x12
        /*003e*/ 	.short	(.L_11 - .L_10)
	.align		4
.L_10:
        /*0040*/ 	.word	index@(_Z14find_min_indexPiS_ii)
        /*0044*/ 	.word	0x00000000
.L_11:


//--------------------- .nv.compat                --------------------------
	.section	.nv.compat,"",@"SHT_CUDA_COMPAT_INFO"
	.align	4
        /*0000*/ 	.byte	0x02, 0x09, 0x00, 0x00, 0x02, 0x02, 0x01, 0x00, 0x02, 0x05, 0x05, 0x00, 0x03, 0x07, 0x01, 0x01
        /*0010*/ 	.byte	0x02, 0x03, 0x00, 0x00, 0x02, 0x06, 0x01, 0x00, 0x04, 0x0b, 0x08, 0x00, 0x09, 0x00, 0x00, 0x00
        /*0020*/ 	.byte	0x00, 0x00, 0x00, 0x00


//--------------------- .nv.info._Z13swap_elementsPiii --------------------------
	.section	.nv.info._Z13swap_elementsPiii,"",@"SHT_CUDA_INFO"
	.sectionflags	@""
	.align	4


	//----- nvinfo : EIATTR_CUDA_API_VERSION
	.align		4
        /*0000*/ 	.byte	0x04, 0x37
        /*0002*/ 	.short	(.L_13 - .L_12)
.L_12:
        /*0004*/ 	.word	0x00000082


	//----- nvinfo : EIATTR_KPARAM_INFO
	.align		4
.L_13:
        /*0008*/ 	.byte	0x04, 0x17
        /*000a*/ 	.short	(.L_15 - .L_14)
.L_14:
        /*000c*/ 	.word	0x00000000
        /*0010*/ 	.short	0x0002
        /*0012*/ 	.short	0x000c
        /*0014*/ 	.byte	0x00, 0xf0, 0x11, 0x00


	//----- nvinfo : EIATTR_KPARAM_INFO
	.align		4
.L_15:
        /*0018*/ 	.byte	0x04, 0x17
        /*001a*/ 	.short	(.L_17 - .L_16)
.L_16:
        /*001c*/ 	.word	0x00000000
        /*0020*/ 	.short	0x0001
        /*0022*/ 	.short	0x0008
        /*0024*/ 	.byte	0x00, 0xf0, 0x11, 0x00


	//----- nvinfo : EIATTR_KPARAM_INFO
	.align		4
.L_17:
        /*0028*/ 	.byte	0x04, 0x17
        /*002a*/ 	.short	(.L_19 - .L_18)
.L_18:
        /*002c*/ 	.word	0x00000000
        /*0030*/ 	.short	0x0000
        /*0032*/ 	.short	0x0000
        /*0034*/ 	.byte	0x00, 0xf5, 0x21, 0x00


	//----- nvinfo : EIATTR_SPARSE_MMA_MASK
	.align		4
.L_19:
        /*0038*/ 	.byte	0x03, 0x50
        /*003a*/ 	.short	0x0000


	//----- nvinfo : EIATTR_MAXREG_COUNT
	.align		4
        /*003c*/ 	.byte	0x03, 0x1b
        /*003e*/ 	.short	0x00ff


	//----- nvinfo : EIATTR_MERCURY_ISA_VERSION
	.align		4
        /*0040*/ 	.byte	0x03, 0x5f
        /*0042*/ 	.short	0x0101


	//----- nvinfo : EIATTR_VRC_CTA_INIT_COUNT
	.align		4
        /*0044*/ 	.byte	0x02, 0x4a
	.zero		1
	.zero		1


	//----- nvinfo : EIATTR_EXIT_INSTR_OFFSETS
	.align		4
        /*0048*/ 	.byte	0x04, 0x1c
        /*004a*/ 	.short	(.L_21 - .L_20)


	//   ....[0]....
.L_20:
        /*004c*/ 	.word	0x000000a0


	//----- nvinfo : EIATTR_CBANK_PARAM_SIZE
	.align		4
.L_21:
        /*0050*/ 	.byte	0x03, 0x19
        /*0052*/ 	.short	0x0010


	//----- nvinfo : EIATTR_PARAM_CBANK
	.align		4
        /*0054*/ 	.byte	0x04, 0x0a
        /*0056*/ 	.short	(.L_23 - .L_22)
	.align		4
.L_22:
        /*0058*/ 	.word	index@(.nv.constant0._Z13swap_elementsPiii)
        /*005c*/ 	.short	0x0380
        /*005e*/ 	.short	0x0010


	//----- nvinfo : EIATTR_SW_WAR
	.align		4
.L_23:
        /*0060*/ 	.byte	0x04, 0x36
        /*0062*/ 	.short	(.L_25 - .L_24)
.L_24:
        /*0064*/ 	.word	0x00000008
.L_25:


//--------------------- .nv.info._Z14find_min_indexPiS_ii --------------------------
	.section	.nv.info._Z14find_min_indexPiS_ii,"",@"SHT_CUDA_INFO"
	.sectionflags	@""
	.align	4


	//----- nvinfo : EIATTR_CUDA_API_VERSION
	.align		4
        /*0000*/ 	.byte	0x04, 0x37
        /*0002*/ 	.short	(.L_27 - .L_26)
.L_26:
        /*0004*/ 	.word	0x00000082


	//----- nvinfo : EIATTR_KPARAM_INFO
	.align		4
.L_27:
        /*0008*/ 	.byte	0x04, 0x17
        /*000a*/ 	.short	(.L_29 - .L_28)
.L_28:
        /*000c*/ 	.word	0x00000000
        /*0010*/ 	.short	0x0003
        /*0012*/ 	.short	0x0014
        /*0014*/ 	.byte	0x00, 0xf0, 0x11, 0x00


	//----- nvinfo : EIATTR_KPARAM_INFO
	.align		4
.L_29:
        /*0018*/ 	.byte	0x04, 0x17
        /*001a*/ 	.short	(.L_31 - .L_30)
.L_30:
        /*001c*/ 	.word	0x00000000
        /*0020*/ 	.short	0x0002
        /*0022*/ 	.short	0x0010
        /*0024*/ 	.byte	0x00, 0xf0, 0x11, 0x00


	//----- nvinfo : EIATTR_KPARAM_INFO
	.align		4
.L_31:
        /*0028*/ 	.byte	0x04, 0x17
        /*002a*/ 	.short	(.L_33 - .L_32)
.L_32:
        /*002c*/ 	.word	0x00000000
        /*0030*/ 	.short	0x0001
        /*0032*/ 	.short	0x0008
        /*0034*/ 	.byte	0x00, 0xf5, 0x21, 0x00


	//----- nvinfo : EIATTR_KPARAM_INFO
	.align		4
.L_33:
        /*0038*/ 	.byte	0x04, 0x17
        /*003a*/ 	.short	(.L_35 - .L_34)
.L_34:
        /*003c*/ 	.word	0x00000000
        /*0040*/ 	.short	0x0000
        /*0042*/ 	.short	0x0000
        /*0044*/ 	.byte	0x00, 0xf5, 0x21, 0x00


	//----- nvinfo : EIATTR_SPARSE_MMA_MASK
	.align		4
.L_35:
        /*0048*/ 	.byte	0x03, 0x50
        /*004a*/ 	.short	0x0000


	//----- nvinfo : EIATTR_MAXREG_COUNT
	.align		4
        /*004c*/ 	.byte	0x03, 0x1b
        /*004e*/ 	.short	0x00ff


	//----- nvinfo : EIATTR_MERCURY_ISA_VERSION
	.align		4
        /*0050*/ 	.byte	0x03, 0x5f
        /*0052*/ 	.short	0x0101


	//----- nvinfo : EIATTR_VRC_CTA_INIT_COUNT
	.align		4
        /*0054*/ 	.byte	0x02, 0x4a
	.zero		1
	.zero		1


	//----- nvinfo : EIATTR_EXIT_INSTR_OFFSETS
	.align		4
        /*0058*/ 	.byte	0x04, 0x1c
        /*005a*/ 	.short	(.L_37 - .L_36)


	//   ....[0]....
.L_36:
        /*005c*/ 	.word	0x00000080


	//   ....[1]....
        /*0060*/ 	.word	0x00000120


	//   ....[2]....
        /*0064*/ 	.word	0x00000140


	//----- nvinfo : EIATTR_CBANK_PARAM_SIZE
	.align		4
.L_37:
        /*0068*/ 	.byte	0x03, 0x19
        /*006a*/ 	.short	0x0018


	//----- nvinfo : EIATTR_PARAM_CBANK
	.align		4
        /*006c*/ 	.byte	0x04, 0x0a
        /*006e*/ 	.short	(.L_39 - .L_38)
	.align		4
.L_38:
        /*0070*/ 	.word	index@(.nv.constant0._Z14find_min_indexPiS_ii)
        /*0074*/ 	.short	0x0380
        /*0076*/ 	.short	0x0018


	//----- nvinfo : EIATTR_SW_WAR
	.align		4
.L_39:
        /*0078*/ 	.byte	0x04, 0x36
        /*007a*/ 	.short	(.L_41 - .L_40)
.L_40:
        /*007c*/ 	.word	0x00000008
.L_41:


//--------------------- .nv.callgraph             --------------------------
	.section	.nv.callgraph,"",@"SHT_CUDA_CALLGRAPH"
	.align	4
	.sectionentsize	8
	.align		4
        /*0000*/ 	.word	0x00000000
	.align		4
        /*0004*/ 	.word	0xffffffff
	.align		4
        /*0008*/ 	.word	0x00000000
	.align		4
        /*000c*/ 	.word	0xfffffffe
	.align		4
        /*0010*/ 	.word	0x00000000
	.align		4
        /*0014*/ 	.word	0xfffffffd
	.align		4
        /*0018*/ 	.word	0x00000000
	.align		4
        /*001c*/ 	.word	0xfffffffc


//--------------------- .text._Z13swap_elementsPiii --------------------------
	.section	.text._Z13swap_elementsPiii,"ax",@progbits
	.align	128
        .global         _Z13swap_elementsPiii
        .type           _Z13swap_elementsPiii,@function
        .size           _Z13swap_elementsPiii,(.L_x_2 - _Z13swap_elementsPiii)
        .other          _Z13swap_elementsPiii,@"STO_CUDA_ENTRY STV_DEFAULT"
_Z13swap_elementsPiii:
.text._Z13swap_elementsPiii:
[----:B------:R-:W-:Y:S08]  /*0000*/  LDC R1, c[0x0][0x37c] ;  /* 0x0000df00ff017b82 */ /* 0x000ff00000000800 */
[----:B------:R-:W0:Y:S01]  /*0010*/  LDC.64 R2, c[0x0][0x380] ;  /* 0x0000e000ff027b82 */ /* 0x000e220000000a00 */
[----:B------:R-:W1:Y:S07]  /*0020*/  LDCU.64 UR4, c[0x0][0x358] ;  /* 0x00006b00ff0477ac */ /* 0x000e6e0008000a00 */
[----:B------:R-:W0:Y:S02]  /*0030*/  LDC.64 R6, c[0x0][0x388] ;  /* 0x0000e200ff067b82 */ /* 0x000e240000000a00 */
[----:B0-----:R-:W-:-:S04]  /*0040*/  IMAD.WIDE R4, R7, 0x4, R2 ;  /* 0x0000000407047825 */ /* 0x001fc800078e0202 */
[----:B------:R-:W-:Y:S01]  /*0050*/  IMAD.WIDE R2, R6, 0x4, R2 ;  /* 0x0000000406027825 */ /* 0x000fe200078e0202 */
[----:B-1----:R-:W2:Y:S04]  /*0060*/  LDG.E R9, desc[UR4][R4.64] ;  /* 0x0000000404097981 */ /* 0x002ea8000c1e1900 */
[----:B------:R-:W3:Y:S04]  /*0070*/  LDG.E R7, desc[UR4][R2.64] ;  /* 0x0000000402077981 */ /* 0x000ee8000c1e1900 */
[----:B--2---:R-:W-:Y:S04]  /*0080*/  STG.E desc[UR4][R2.64], R9 ;  /* 0x0000000902007986 */ /* 0x004fe8000c101904 */
[----:B---3--:R-:W-:Y:S01]  /*0090*/  STG.E desc[UR4][R4.64], R7 ;  /* 0x0000000704007986 */ /* 0x008fe2000c101904 */
[----:B------:R-:W-:Y:S05]  /*00a0*/  EXIT ;  /* 0x000000000000794d */ /* 0x000fea0003800000 */
.L_x_0:
[----:B------:R-:W-:-:S00]  /*00b0*/  BRA `(.L_x_0) ;  /* 0xfffffffc00fc7947 */ /* 0x000fc0000383ffff */
[----:B------:R-:W-:-:S00]  /*00c0*/  NOP ;  /* 0x0000000000007918 */ /* 0x000fc00000000000 */
        /* <DEDUP_REMOVED lines=11> */
.L_x_2:


//--------------------- .text._Z14find_min_indexPiS_ii --------------------------
	.section	.text._Z14find_min_indexPiS_ii,"ax",@progbits
	.align	128
        .global         _Z14find_min_indexPiS_ii
        .type           _Z14find_min_indexPiS_ii,@function
        .size           _Z14find_min_indexPiS_ii,(.L_x_3 - _Z14find_min_indexPiS_ii)
        .other          _Z14find_min_indexPiS_ii,@"STO_CUDA_ENTRY STV_DEFAULT"
_Z14find_min_indexPiS_ii:
.text._Z14find_min_indexPiS_ii:
[----:B------:R-:W-:Y:S01]  /*0000*/  LDC R1, c[0x0][0x37c] ;  /* 0x0000df00ff017b82 */ /* 0x000fe20000000800 */
[----:B------:R-:W0:Y:S07]  /*0010*/  S2R R9, SR_TID.X ;  /* 0x0000000000097919 */ /* 0x000e2e0000002100 */
[----:B------:R-:W0:Y:S01]  /*0020*/  S2UR UR4, SR_CTAID.X ;  /* 0x00000000000479c3 */ /* 0x000e220000002500 */
[----:B------:R-:W1:Y:S07]  /*0030*/  LDCU.64 UR6, c[0x0][0x390] ;  /* 0x00007200ff0677ac */ /* 0x000e6e0008000a00 */
[----:B------:R-:W0:Y:S02]  /*0040*/  LDC R0, c[0x0][0x360] ;  /* 0x0000d800ff007b82 */ /* 0x000e240000000800 */
[----:B0-----:R-:W-:-:S05]  /*0050*/  IMAD R9, R0, UR4, R9 ;  /* 0x0000000400097c24 */ /* 0x001fca000f8e0209 */
[----:B-1----:R-:W-:-:S04]  /*0060*/  ISETP.GE.AND P0, PT, R9, UR7, PT ;  /* 0x0000000709007c0c */ /* 0x002fc8000bf06270 */
[----:B------:R-:W-:-:S13]  /*0070*/  ISETP.LT.OR P0, PT, R9, UR6, P0 ;  /* 0x0000000609007c0c */ /* 0x000fda0008701670 */
[----:B------:R-:W-:Y:S05]  /*0080*/  @P0 EXIT ;  /* 0x000000000000094d */ /* 0x000fea0003800000 */
[----:B------:R-:W0:Y:S01]  /*0090*/  LDC.64 R4, c[0x0][0x388] ;  /* 0x0000e200ff047b82 */ /* 0x000e220000000a00 */
[----:B------:R-:W0:Y:S07]  /*00a0*/  LDCU.64 UR4, c[0x0][0x358] ;  /* 0x00006b00ff0477ac */ /* 0x000e2e0008000a00 */
[----:B------:R-:W1:Y:S01]  /*00b0*/  LDC.64 R6, c[0x0][0x380] ;  /* 0x0000e000ff067b82 */ /* 0x000e620000000a00 */
[----:B0-----:R-:W2:Y:S01]  /*00c0*/  LDG.E R11, desc[UR4][R4.64] ;  /* 0x00000004040b7981 */ /* 0x001ea2000c1e1900 */
[----:B-1----:R-:W-:-:S06]  /*00d0*/  IMAD.WIDE R2, R9, 0x4, R6 ;  /* 0x0000000409027825 */ /* 0x002fcc00078e0206 */
[----:B------:R-:W3:Y:S01]  /*00e0*/  LDG.E R2, desc[UR4][R2.64] ;  /* 0x0000000402027981 */ /* 0x000ee2000c1e1900 */
[----:B--2---:R-:W-:-:S06]  /*00f0*/  IMAD.WIDE R6, R11, 0x4, R6 ;  /* 0x000000040b067825 */ /* 0x004fcc00078e0206 */
[----:B------:R-:W3:Y:S02]  /*0100*/  LDG.E R7, desc[UR4][R6.64] ;  /* 0x0000000406077981 */ /* 0x000ee4000c1e1900 */
[----:B---3--:R-:W-:-:S13]  /*0110*/  ISETP.GE.AND P0, PT, R2, R7, PT ;  /* 0x000000070200720c */ /* 0x008fda0003f06270 */
[----:B------:R-:W-:Y:S05]  /*0120*/  @P0 EXIT ;  /* 0x000000000000094d */ /* 0x000fea0003800000 */
[----:B------:R-:W-:Y:S01]  /*0130*/  ATOMG.E.EXCH.STRONG.GPU PT, RZ, desc[UR4][R4.64], R9 ;  /* 0x8000000904ff79a8 */ /* 0x000fe2000c1ef104 */
[----:B------:R-:W-:Y:S05]  /*0140*/  EXIT ;  /* 0x000000000000794d */ /* 0x000fea0003800000 */
.L_x_1:
        /* <DEDUP_REMOVED lines=11> */
.L_x_3:


//--------------------- .nv.shared.reserved.0     --------------------------
	.section	.nv.shared.reserved.0,"aw",@nobits
	.weak		__nv_reservedSMEM_offset_0_alias
	.size		__nv_reservedSMEM_offset_0_alias, 0, 64
	.other		__nv_reservedSMEM_offset_0_alias,@"STO_CUDA_RESERVED_SHARED STV_DEFAULT"
__nv_reservedSMEM_offset_0_alias:
	.zero		0
	.zero		64


//--------------------- .nv.constant0._Z13swap_elementsPiii --------------------------
	.section	.nv.constant0._Z13swap_elementsPiii,"a",@progbits
	.sectionflags	@""
	.align	4
.nv.constant0._Z13swap_elementsPiii:
	.zero		912


//--------------------- .nv.constant0._Z14find_min_indexPiS_ii --------------------------
	.section	.nv.constant0._Z14find_min_indexPiS_ii,"a",@progbits
	.sectionflags	@""
	.align	4
.nv.constant0._Z14find_min_indexPiS_ii:
	.zero		920


//--------------------- SYMBOLS --------------------------

	.type		.nv.reservedSmem.offset0,@object
	.size		.nv.reservedSmem.offset0,0x4
